	.headerflags	@"EF_CUDA_TEXMODE_UNIFIED EF_CUDA_64BIT_ADDRESS EF_CUDA_ACCELERATORS EF_CUDA_SM90 EF_CUDA_VIRTUAL_SM(EF_CUDA_SM90)"
	.elftype	@"ET_EXEC"


//--------------------- .nv.info                  --------------------------
	.section	.nv.info,"",@"SHT_CUDA_INFO"
	.align	4


	//----- nvinfo : EIATTR_REGCOUNT
	.align		4
        /*0000*/ 	.byte	0x04, 0x2f
        /*0002*/ 	.short	(.L_1 - .L_0)
	.align		4
.L_0:
        /*0004*/ 	.word	index@(triton_poi_fused__to_copy__unsafe_index_add_arange_clamp_mul_sub_0)
        /*0008*/ 	.word	0x0000001d


	//----- nvinfo : EIATTR_MIN_STACK_SIZE
	.align		4
.L_1:
        /*000c*/ 	.byte	0x04, 0x12
        /*000e*/ 	.short	(.L_3 - .L_2)
	.align		4
.L_2:
        /*0010*/ 	.word	index@(triton_poi_fused__to_copy__unsafe_index_add_arange_clamp_mul_sub_0)
        /*0014*/ 	.word	0x00000000


	//----- nvinfo : EIATTR_FRAME_SIZE
	.align		4
.L_3:
        /*0018*/ 	.byte	0x04, 0x11
        /*001a*/ 	.short	(.L_5 - .L_4)
	.align		4
.L_4:
        /*001c*/ 	.word	index@(triton_poi_fused__to_copy__unsafe_index_add_arange_clamp_mul_sub_0)
        /*0020*/ 	.word	0x00000000


	//----- nvinfo : EIATTR_MIN_STACK_SIZE
	.align		4
.L_5:
        /*0024*/ 	.byte	0x04, 0x12
        /*0026*/ 	.short	(.L_7 - .L_6)
	.align		4
.L_6:
        /*0028*/ 	.word	index@(triton_poi_fused__to_copy__unsafe_index_add_arange_clamp_mul_sub_0)
        /*002c*/ 	.word	0x00000000
.L_7:


//--------------------- .nv.info.triton_poi_fused__to_copy__unsafe_index_add_arange_clamp_mul_sub_0 --------------------------
	.section	.nv.info.triton_poi_fused__to_copy__unsafe_index_add_arange_clamp_mul_sub_0,"",@"SHT_CUDA_INFO"
	.sectionflags	@""
	.align	4


	//----- nvinfo : EIATTR_CUDA_API_VERSION
	.align		4
        /*0000*/ 	.byte	0x04, 0x37
        /*0002*/ 	.short	(.L_9 - .L_8)
.L_8:
        /*0004*/ 	.word	0x0000007c


	//----- nvinfo : EIATTR_KPARAM_INFO
	.align		4
.L_9:
        /*0008*/ 	.byte	0x04, 0x17
        /*000a*/ 	.short	(.L_11 - .L_10)
.L_10:
        /*000c*/ 	.word	0x00000000
        /*0010*/ 	.short	0x0005
        /*0012*/ 	.short	0x0028
        /*0014*/ 	.byte	0x00, 0xf0, 0x11, 0x00


	//----- nvinfo : EIATTR_KPARAM_INFO
	.align		4
.L_11:
        /*0018*/ 	.byte	0x04, 0x17
        /*001a*/ 	.short	(.L_13 - .L_12)
.L_12:
        /*001c*/ 	.word	0x00000000
        /*0020*/ 	.short	0x0004
        /*0022*/ 	.short	0x0020
        /*0024*/ 	.byte	0x00, 0xf4, 0x21, 0x00


	//----- nvinfo : EIATTR_KPARAM_INFO
	.align		4
.L_13:
        /*0028*/ 	.byte	0x04, 0x17
        /*002a*/ 	.short	(.L_15 - .L_14)
.L_14:
        /*002c*/ 	.word	0x00000000
        /*0030*/ 	.short	0x0003
        /*0032*/ 	.short	0x0018
        /*0034*/ 	.byte	0x00, 0xf4, 0x21, 0x00


	//----- nvinfo : EIATTR_KPARAM_INFO
	.align		4
.L_15:
        /*0038*/ 	.byte	0x04, 0x17
        /*003a*/ 	.short	(.L_17 - .L_16)
.L_16:
        /*003c*/ 	.word	0x00000000
        /*0040*/ 	.short	0x0002
        /*0042*/ 	.short	0x0010
        /*0044*/ 	.byte	0x00, 0xf4, 0x21, 0x00


	//----- nvinfo : EIATTR_KPARAM_INFO
	.align		4
.L_17:
        /*0048*/ 	.byte	0x04, 0x17
        /*004a*/ 	.short	(.L_19 - .L_18)
.L_18:
        /*004c*/ 	.word	0x00000000
        /*0050*/ 	.short	0x0001
        /*0052*/ 	.short	0x0008
        /*0054*/ 	.byte	0x00, 0xf4, 0x21, 0x00


	//----- nvinfo : EIATTR_KPARAM_INFO
	.align		4
.L_19:
        /*0058*/ 	.byte	0x04, 0x17
        /*005a*/ 	.short	(.L_21 - .L_20)
.L_20:
        /*005c*/ 	.word	0x00000000
        /*0060*/ 	.short	0x0000
        /*0062*/ 	.short	0x0000
        /*0064*/ 	.byte	0x00, 0xf4, 0x21, 0x00


	//----- nvinfo : EIATTR_SPARSE_MMA_MASK
	.align		4
.L_21:
        /*0068*/ 	.byte	0x03, 0x50
        /*006a*/ 	.short	0x0000


	//----- nvinfo : EIATTR_MAXREG_COUNT
	.align		4
        /*006c*/ 	.byte	0x03, 0x1b
        /*006e*/ 	.short	0x00ff


	//----- nvinfo : EIATTR_EXIT_INSTR_OFFSETS
	.align		4
        /*0070*/ 	.byte	0x04, 0x1c
        /*0072*/ 	.short	(.L_23 - .L_22)


	//   ....[0]....
.L_22:
        /*0074*/ 	.word	0x00000510


	//   ....[1]....
        /*0078*/ 	.word	0x00000530


	//----- nvinfo : EIATTR_REQNTID
	.align		4
.L_23:
        /*007c*/ 	.byte	0x04, 0x10
        /*007e*/ 	.short	(.L_25 - .L_24)
.L_24:
        /*0080*/ 	.word	0x00000080
        /*0084*/ 	.word	0x00000001
        /*0088*/ 	.word	0x00000001


	//----- nvinfo : EIATTR_CBANK_PARAM_SIZE
	.align		4
.L_25:
        /*008c*/ 	.byte	0x03, 0x19
        /*008e*/ 	.short	0x002c


	//----- nvinfo : EIATTR_PARAM_CBANK
	.align		4
        /*0090*/ 	.byte	0x04, 0x0a
        /*0092*/ 	.short	(.L_27 - .L_26)
	.align		4
.L_26:
        /*0094*/ 	.word	index@(.nv.constant0.triton_poi_fused__to_copy__unsafe_index_add_arange_clamp_mul_sub_0)
        /*0098*/ 	.short	0x0210
        /*009a*/ 	.short	0x002c


	//----- nvinfo : EIATTR_SW_WAR
	.align		4
.L_27:
        /*009c*/ 	.byte	0x04, 0x36
        /*009e*/ 	.short	(.L_29 - .L_28)
.L_28:
        /*00a0*/ 	.word	0x00000008
.L_29:


//--------------------- .nv.callgraph             --------------------------
	.section	.nv.callgraph,"",@"SHT_CUDA_CALLGRAPH"
	.align	4
	.sectionentsize	8
	.align		4
        /*0000*/ 	.word	0x00000000
	.align		4
        /*0004*/ 	.word	0xffffffff
	.align		4
        /*0008*/ 	.word	0x00000000
	.align		4
        /*000c*/ 	.word	0xfffffffe
	.align		4
        /*0010*/ 	.word	0x00000000
	.align		4
        /*0014*/ 	.word	0xfffffffd
	.align		4
        /*0018*/ 	.word	0x00000000
	.align		4
        /*001c*/ 	.word	0xfffffffc


//--------------------- .text.triton_poi_fused__to_copy__unsafe_index_add_arange_clamp_mul_sub_0 --------------------------
	.section	.text.triton_poi_fused__to_copy__unsafe_index_add_arange_clamp_mul_sub_0,"ax",@progbits
	.align	128
        .global         triton_poi_fused__to_copy__unsafe_index_add_arange_clamp_mul_sub_0
        .type           triton_poi_fused__to_copy__unsafe_index_add_arange_clamp_mul_sub_0,@function
        .size           triton_poi_fused__to_copy__unsafe_index_add_arange_clamp_mul_sub_0,(.L_x_1 - triton_poi_fused__to_copy__unsafe_index_add_arange_clamp_mul_sub_0)
        .other          triton_poi_fused__to_copy__unsafe_index_add_arange_clamp_mul_sub_0,@"STO_CUDA_ENTRY STV_DEFAULT"
triton_poi_fused__to_copy__unsafe_index_add_arange_clamp_mul_sub_0:
.text.triton_poi_fused__to_copy__unsafe_index_add_arange_clamp_mul_sub_0:
[----:B------:R-:W0:Y:S01]  /*0000*/  LDC R1, c[0x0][0x28] ;  /* 0x00000a00ff017b82 */ /* 0x000e220000000800 */
[----:B------:R-:W1:Y:S01]  /*0010*/  S2R R3, SR_TID.X ;  /* 0x0000000000037919 */ /* 0x000e620000002100 */
[----:B------:R-:W-:-:S06]  /*0020*/  IMAD.MOV.U32 R12, RZ, RZ, 0x10 ;  /* 0x00000010ff0c7424 */ /* 0x000fcc00078e00ff */
[----:B------:R-:W2:Y:S01]  /*0030*/  LDC.64 R6, c[0x0][0x230] ;  /* 0x00008c00ff067b82 */ /* 0x000ea20000000a00 */
[----:B------:R-:W-:Y:S01]  /*0040*/  IMAD.MOV.U32 R13, RZ, RZ, 0x0 ;  /* 0x00000000ff0d7424 */ /* 0x000fe200078e00ff */
[----:B------:R-:W3:Y:S01]  /*0050*/  S2R R8, SR_CTAID.X ;  /* 0x0000000000087919 */ /* 0x000ee20000002500 */
[----:B------:R-:W-:Y:S01]  /*0060*/  ULDC.64 UR4, c[0x0][0x230] ;  /* 0x00008c0000047ab9 */ /* 0x000fe20000000a00 */
[----:B------:R-:W-:Y:S02]  /*0070*/  CS2R R24, SRZ ;  /* 0x0000000000187805 */ /* 0x000fe4000001ff00 */
[----:B------:R-:W-:Y:S02]  /*0080*/  CS2R R20, SRZ ;  /* 0x0000000000147805 */ /* 0x000fe4000001ff00 */
[----:B-1----:R-:W-:-:S05]  /*0090*/  LOP3.LUT R3, R3, 0x7f, RZ, 0xc0, !PT ;  /* 0x0000007f03037812 */ /* 0x002fca00078ec0ff */
[----:B---3--:R-:W-:-:S05]  /*00a0*/  IMAD R2, R8, 0x80, R3 ;  /* 0x0000008008027824 */ /* 0x008fca00078e0203 */
[----:B------:R-:W-:-:S04]  /*00b0*/  SHF.R.S32.HI R3, RZ, 0x1f, R2 ;  /* 0x0000001fff037819 */ /* 0x000fc80000011402 */
[----:B------:R-:W-:-:S04]  /*00c0*/  LEA.HI R3, R3, R2, RZ, 0x2 ;  /* 0x0000000203037211 */ /* 0x000fc800078f10ff */
[----:B------:R-:W-:Y:S02]  /*00d0*/  SHF.R.S32.HI R0, RZ, 0x2, R3 ;  /* 0x00000002ff007819 */ /* 0x000fe40000011403 */
[----:B------:R-:W-:Y:S02]  /*00e0*/  LOP3.LUT R5, R3, 0xfffffffc, RZ, 0xc0, !PT ;  /* 0xfffffffc03057812 */ /* 0x000fe400078ec0ff */
[----:B------:R-:W-:-:S03]  /*00f0*/  LEA.HI R3, R0, R0, RZ, 0x2 ;  /* 0x0000000000037211 */ /* 0x000fc600078f10ff */
[----:B------:R-:W-:Y:S01]  /*0100*/  IMAD.IADD R5, R2, 0x1, -R5 ;  /* 0x0000000102057824 */ /* 0x000fe200078e0a05 */
[----:B------:R-:W-:-:S04]  /*0110*/  LOP3.LUT R3, R3, 0xfffffffc, RZ, 0xc0, !PT ;  /* 0xfffffffc03037812 */ /* 0x000fc800078ec0ff */
[----:B------:R-:W-:Y:S01]  /*0120*/  I2FP.F32.S32 R5, R5 ;  /* 0x0000000500057245 */ /* 0x000fe20000201400 */
[----:B------:R-:W-:-:S04]  /*0130*/  IMAD.IADD R3, R0, 0x1, -R3 ;  /* 0x0000000100037824 */ /* 0x000fc800078e0a03 */
[----:B------:R-:W-:Y:S01]  /*0140*/  FADD R5, R5, 0.5 ;  /* 0x3f00000005057421 */ /* 0x000fe20000000000 */
[----:B------:R-:W-:-:S03]  /*0150*/  I2FP.F32.S32 R3, R3 ;  /* 0x0000000300037245 */ /* 0x000fc60000201400 */
[----:B------:R-:W-:Y:S02]  /*0160*/  FADD R5, R5, -0.5 ;  /* 0xbf00000005057421 */ /* 0x000fe40000000000 */
[----:B------:R-:W-:-:S03]  /*0170*/  FADD R0, R3, 0.5 ;  /* 0x3f00000003007421 */ /* 0x000fc60000000000 */
[----:B------:R-:W-:Y:S01]  /*0180*/  FMNMX R3, RZ, R5, !PT ;  /* 0x00000005ff037209 */ /* 0x000fe20007800000 */
[----:B------:R-:W-:-:S03]  /*0190*/  FADD R0, R0, -0.5 ;  /* 0xbf00000000007421 */ /* 0x000fc60000000000 */
[----:B------:R-:W1:Y:S02]  /*01a0*/  F2I.TRUNC.NTZ R5, R3 ;  /* 0x0000000300057305 */ /* 0x000e64000020f100 */
[----:B------:R-:W-:-:S06]  /*01b0*/  FMNMX R4, RZ, R0, !PT ;  /* 0x00000000ff047209 */ /* 0x000fcc0007800000 */
[----:B------:R-:W3:Y:S01]  /*01c0*/  F2I.TRUNC.NTZ R0, R4 ;  /* 0x0000000400007305 */ /* 0x000ee2000020f100 */
[----:B-1----:R-:W-:Y:S02]  /*01d0*/  ISETP.LT.U32.AND P0, PT, R5, 0x2, PT ;  /* 0x000000020500780c */ /* 0x002fe40003f01070 */
[----:B------:R-:W-:-:S04]  /*01e0*/  SHF.R.S32.HI R10, RZ, 0x1f, R5 ;  /* 0x0000001fff0a7819 */ /* 0x000fc80000011405 */
[----:B------:R-:W-:Y:S02]  /*01f0*/  ISETP.LT.AND.EX P0, PT, R10, RZ, PT, P0 ;  /* 0x000000ff0a00720c */ /* 0x000fe40003f01300 */
[C---:B---3--:R-:W-:Y:S01]  /*0200*/  VIMNMX R9, R0.reuse, 0x2, PT ;  /* 0x0000000200097848 */ /* 0x048fe20003fe0100 */
[----:B------:R-:W-:Y:S01]  /*0210*/  IMAD.SHL.U32 R18, R0, 0x4, RZ ;  /* 0x0000000400127824 */ /* 0x000fe200078e00ff */
[----:B------:R-:W-:-:S03]  /*0220*/  SEL R11, R5, 0x2, P0 ;  /* 0x00000002050b7807 */ /* 0x000fc60000000000 */
[----:B------:R-:W-:Y:S01]  /*0230*/  IMAD.WIDE R12, R9, 0x10, R12 ;  /* 0x00000010090c7825 */ /* 0x000fe200078e020c */
[----:B------:R-:W-:Y:S02]  /*0240*/  SHF.R.S32.HI R9, RZ, 0x18, R8 ;  /* 0x00000018ff097819 */ /* 0x000fe40000011408 */
[----:B------:R-:W-:Y:S02]  /*0250*/  SEL R8, R10, RZ, P0 ;  /* 0x000000ff0a087207 */ /* 0x000fe40000000000 */
[----:B------:R-:W-:Y:S02]  /*0260*/  LEA R14, P1, R11, UR4, 0x2 ;  /* 0x000000040b0e7c11 */ /* 0x000fe4000f8210ff */
[----:B------:R-:W-:Y:S02]  /*0270*/  SGXT R9, R9, 0x1 ;  /* 0x000000010909781a */ /* 0x000fe40000000200 */
[----:B------:R-:W-:Y:S02]  /*0280*/  LEA.HI.X R15, R11, UR5, R8, 0x2, P1 ;  /* 0x000000050b0f7c11 */ /* 0x000fe400088f1408 */
[----:B------:R-:W-:-:S02]  /*0290*/  IADD3 R10, P0, R12, UR4, RZ ;  /* 0x000000040c0a7c10 */ /* 0x000fc4000ff1e0ff */
[----:B------:R-:W-:Y:S02]  /*02a0*/  IADD3 R8, P1, R12, R14, RZ ;  /* 0x0000000e0c087210 */ /* 0x000fe40007f3e0ff */
[----:B------:R-:W-:Y:S02]  /*02b0*/  LEA.HI R12, R9, R2, RZ, 0x4 ;  /* 0x00000002090c7211 */ /* 0x000fe400078f20ff */
[----:B------:R-:W-:Y:S01]  /*02c0*/  IADD3.X R11, R13, UR5, RZ, P0, !PT ;  /* 0x000000050d0b7c10 */ /* 0x000fe200087fe4ff */
[--C-:B------:R-:W-:Y:S01]  /*02d0*/  IMAD.X R9, R13, 0x1, R15.reuse, P1 ;  /* 0x000000010d097824 */ /* 0x100fe200008e060f */
[----:B------:R-:W-:Y:S01]  /*02e0*/  LOP3.LUT R13, R12, 0xfffffff0, RZ, 0xc0, !PT ;  /* 0xfffffff00c0d7812 */ /* 0x000fe200078ec0ff */
[----:B------:R-:W-:Y:S01]  /*02f0*/  IMAD.WIDE R14, R18, 0x4, R14 ;  /* 0x00000004120e7825 */ /* 0x000fe200078e020e */
[----:B------:R-:W-:Y:S01]  /*0300*/  ISETP.GE.AND P0, PT, R2, 0x100, PT ;  /* 0x000001000200780c */ /* 0x000fe20003f06270 */
[----:B------:R-:W-:Y:S01]  /*0310*/  ULDC.64 UR4, c[0x0][0x208] ;  /* 0x0000820000047ab9 */ /* 0x000fe20000000a00 */
[----:B------:R-:W-:Y:S01]  /*0320*/  IADD3 R23, R18, R13, R5 ;  /* 0x0000000d12177210 */ /* 0x000fe20007ffe005 */
[----:B------:R-:W-:Y:S01]  /*0330*/  IMAD.WIDE R16, R5, 0x4, R10 ;  /* 0x0000000405107825 */ /* 0x000fe200078e020a */
[----:B------:R-:W1:Y:S03]  /*0340*/  LDC.64 R18, c[0x0][0x210] ;  /* 0x00008400ff127b82 */ /* 0x000e660000000a00 */
[----:B------:R-:W-:-:S04]  /*0350*/  IMAD.WIDE R8, R13, 0x4, R8 ;  /* 0x000000040d087825 */ /* 0x000fc800078e0208 */
[C---:B------:R-:W-:Y:S02]  /*0360*/  IMAD.WIDE R10, R13.reuse, 0x4, R14 ;  /* 0x000000040d0a7825 */ /* 0x040fe400078e020e */
[----:B------:R-:W3:Y:S01]  /*0370*/  @!P0 LDG.E.EL R24, desc[UR4][R8.64+0x4] ;  /* 0x0000040408188981 */ /* 0x000ee2000c2e1900 */
[----:B------:R-:W4:Y:S01]  /*0380*/  LDC.64 R14, c[0x0][0x218] ;  /* 0x00008600ff0e7b82 */ /* 0x000f220000000a00 */
[----:B------:R-:W-:Y:S02]  /*0390*/  IMAD.WIDE R16, R13, 0x4, R16 ;  /* 0x000000040d107825 */ /* 0x000fe400078e0210 */
[----:B------:R-:W5:Y:S02]  /*03a0*/  @!P0 LDG.E.EL R25, desc[UR4][R10.64+0x4] ;  /* 0x000004040a198981 */ /* 0x000f64000c2e1900 */
[----:B--2---:R-:W-:Y:S02]  /*03b0*/  IMAD.WIDE R22, R23, 0x4, R6 ;  /* 0x0000000417167825 */ /* 0x004fe400078e0206 */
[----:B------:R-:W3:Y:S01]  /*03c0*/  @!P0 LDG.E.EL R21, desc[UR4][R16.64] ;  /* 0x0000000410158981 */ /* 0x000ee2000c2e1900 */
[----:B------:R-:W2:Y:S03]  /*03d0*/  LDC.64 R6, c[0x0][0x220] ;  /* 0x00008800ff067b82 */ /* 0x000ea60000000a00 */
[----:B------:R-:W5:Y:S01]  /*03e0*/  @!P0 LDG.E.EL R20, desc[UR4][R22.64] ;  /* 0x0000000416148981 */ /* 0x000f62000c2e1900 */
[----:B------:R-:W-:-:S04]  /*03f0*/  I2FP.F32.S32 R26, R5 ;  /* 0x00000005001a7245 */ /* 0x000fc80000201400 */
[----:B------:R-:W2:Y:S01]  /*0400*/  LDC.64 R12, c[0x0][0x228] ;  /* 0x00008a00ff0c7b82 */ /* 0x000ea20000000a00 */
[----:B------:R-:W-:Y:S01]  /*0410*/  FADD.SAT R26, R3, -R26 ;  /* 0x8000001a031a7221 */ /* 0x000fe20000002000 */
[----:B------:R-:W-:Y:S01]  /*0420*/  I2FP.F32.S32 R3, R0 ;  /* 0x0000000000037245 */ /* 0x000fe20000201400 */
[----:B-1----:R-:W-:-:S04]  /*0430*/  IMAD.WIDE R18, R2, 0x4, R18 ;  /* 0x0000000402127825 */ /* 0x002fc800078e0212 */
[----:B------:R-:W-:Y:S01]  /*0440*/  FADD.SAT R3, R4, -R3 ;  /* 0x8000000304037221 */ /* 0x000fe20000002000 */
[----:B----4-:R-:W-:-:S04]  /*0450*/  IMAD.WIDE R14, R2, 0x4, R14 ;  /* 0x00000004020e7825 */ /* 0x010fc800078e020e */
[----:B--2---:R-:W-:-:S04]  /*0460*/  IMAD.WIDE R6, R2, 0x4, R6 ;  /* 0x0000000402067825 */ /* 0x004fc800078e0206 */
[----:B0-----:R-:W-:-:S04]  /*0470*/  IMAD.WIDE R12, R2, 0x4, R12 ;  /* 0x00000004020c7825 */ /* 0x001fc800078e020c */
[----:B---3--:R-:W-:Y:S01]  /*0480*/  FADD R24, -R21, R24 ;  /* 0x0000001815187221 */ /* 0x008fe20000000100 */
[----:B-----5:R-:W-:-:S03]  /*0490*/  FADD R25, R25, -R20 ;  /* 0x8000001419197221 */ /* 0x020fc60000000000 */
[C---:B------:R-:W-:Y:S01]  /*04a0*/  FFMA R24, R26.reuse, R24, R21 ;  /* 0x000000181a187223 */ /* 0x040fe20000000015 */
[----:B------:R-:W-:-:S04]  /*04b0*/  FFMA R25, R26, R25, R20 ;  /* 0x000000191a197223 */ /* 0x000fc80000000014 */
[----:B------:R-:W-:-:S04]  /*04c0*/  FADD R24, R24, -R25 ;  /* 0x8000001918187221 */ /* 0x000fc80000000000 */
[----:B------:R-:W-:-:S05]  /*04d0*/  FFMA R3, R24, R3, R25 ;  /* 0x0000000318037223 */ /* 0x000fca0000000019 */
[----:B------:R0:W-:Y:S04]  /*04e0*/  @!P0 STG.E desc[UR4][R18.64], R3 ;  /* 0x0000000312008986 */ /* 0x0001e8000c101904 */
[----:B------:R0:W-:Y:S04]  /*04f0*/  @!P0 STG.E desc[UR4][R14.64], R3 ;  /* 0x000000030e008986 */ /* 0x0001e8000c101904 */
[----:B------:R0:W-:Y:S02]  /*0500*/  @!P0 STG.E desc[UR4][R6.64], R3 ;  /* 0x0000000306008986 */ /* 0x0001e4000c101904 */
[----:B0-----:R-:W-:Y:S05]  /*0510*/  @P0 EXIT ;  /* 0x000000000000094d */ /* 0x001fea0003800000 */
[----:B------:R-:W-:Y:S01]  /*0520*/  STG.E desc[UR4][R12.64], R3 ;  /* 0x000000030c007986 */ /* 0x000fe2000c101904 */
[----:B------:R-:W-:Y:S05]  /*0530*/  EXIT ;  /* 0x000000000000794d */ /* 0x000fea0003800000 */
.L_x_0:
[----:B------:R-:W-:-:S00]  /*0540*/  BRA `(.L_x_0) ;  /* 0xfffffffc00fc7947 */ /* 0x000fc0000383ffff */
[----:B------:R-:W-:-:S00]  /*0550*/  NOP ;  /* 0x0000000000007918 */ /* 0x000fc00000000000 */
        /* <DEDUP_REMOVED lines=10> */
.L_x_1:


//--------------------- .nv.constant0.triton_poi_fused__to_copy__unsafe_index_add_arange_clamp_mul_sub_0 --------------------------
	.section	.nv.constant0.triton_poi_fused__to_copy__unsafe_index_add_arange_clamp_mul_sub_0,"a",@progbits
	.sectionflags	@""
	.align	4
.nv.constant0.triton_poi_fused__to_copy__unsafe_index_add_arange_clamp_mul_sub_0:
	.zero		572
